//
// Generated by NVIDIA NVVM Compiler
//
// Compiler Build ID: CL-36424714
// Cuda compilation tools, release 13.0, V13.0.88
// Based on NVVM 20.0.0
//

.version 9.0
.target sm_100
.address_size 64

	// .globl	_ZN11diagnostics15ker_compute_etaEPKfPfiiif

.visible .entry _ZN11diagnostics15ker_compute_etaEPKfPfiiif(
	.param .u64 .ptr .align 1 _ZN11diagnostics15ker_compute_etaEPKfPfiiif_param_0,
	.param .u64 .ptr .align 1 _ZN11diagnostics15ker_compute_etaEPKfPfiiif_param_1,
	.param .u32 _ZN11diagnostics15ker_compute_etaEPKfPfiiif_param_2,
	.param .u32 _ZN11diagnostics15ker_compute_etaEPKfPfiiif_param_3,
	.param .u32 _ZN11diagnostics15ker_compute_etaEPKfPfiiif_param_4,
	.param .f32 _ZN11diagnostics15ker_compute_etaEPKfPfiiif_param_5
)
{
	.reg .pred 	%p<13>;
	.reg .b32 	%r<152>;
	.reg .b32 	%f<86>;
	.reg .b64 	%rd<66>;

	ld.param.u64 	%rd3, [_ZN11diagnostics15ker_compute_etaEPKfPfiiif_param_0];
	ld.param.u32 	%r73, [_ZN11diagnostics15ker_compute_etaEPKfPfiiif_param_2];
	ld.param.u32 	%r76, [_ZN11diagnostics15ker_compute_etaEPKfPfiiif_param_3];
	ld.param.u32 	%r75, [_ZN11diagnostics15ker_compute_etaEPKfPfiiif_param_4];
	cvta.to.global.u64 	%rd1, %rd3;
	mov.u32 	%r77, %ctaid.x;
	mov.u32 	%r78, %ntid.x;
	mov.u32 	%r79, %tid.x;
	mad.lo.s32 	%r1, %r77, %r78, %r79;
	mov.u32 	%r80, %ctaid.y;
	mov.u32 	%r81, %ntid.y;
	mul.lo.s32 	%r2, %r80, %r81;
	mov.u32 	%r3, %tid.y;
	add.s32 	%r82, %r2, %r3;
	setp.ge.s32 	%p1, %r1, %r73;
	setp.ge.s32 	%p2, %r82, %r76;
	or.pred  	%p3, %p1, %p2;
	@%p3 bra 	$L__BB0_15;
	setp.lt.s32 	%p4, %r75, 1;
	mov.f32 	%f85, 0f00000000;
	@%p4 bra 	$L__BB0_14;
	and.b32  	%r5, %r75, 15;
	setp.lt.u32 	%p5, %r75, 16;
	mov.f32 	%f85, 0f00000000;
	mov.b32 	%r148, 0;
	@%p5 bra 	$L__BB0_5;
	and.b32  	%r148, %r75, 2147483632;
	neg.s32 	%r146, %r148;
	add.s32 	%r84, %r3, %r76;
	add.s32 	%r85, %r84, %r2;
	mad.lo.s32 	%r145, %r73, %r85, %r1;
	mul.lo.s32 	%r86, %r76, %r73;
	shl.b32 	%r9, %r86, 4;
	shl.b32 	%r87, %r76, 1;
	add.s32 	%r88, %r82, %r87;
	mad.lo.s32 	%r144, %r73, %r88, %r1;
	mad.lo.s32 	%r89, %r76, 3, %r82;
	mad.lo.s32 	%r143, %r73, %r89, %r1;
	shl.b32 	%r90, %r76, 2;
	add.s32 	%r91, %r82, %r90;
	mad.lo.s32 	%r142, %r73, %r91, %r1;
	mad.lo.s32 	%r92, %r76, 5, %r82;
	mad.lo.s32 	%r141, %r73, %r92, %r1;
	mad.lo.s32 	%r93, %r76, 6, %r82;
	mad.lo.s32 	%r140, %r73, %r93, %r1;
	mad.lo.s32 	%r94, %r76, 7, %r82;
	mad.lo.s32 	%r139, %r73, %r94, %r1;
	shl.b32 	%r95, %r76, 3;
	add.s32 	%r96, %r82, %r95;
	mad.lo.s32 	%r138, %r73, %r96, %r1;
	mad.lo.s32 	%r97, %r76, 9, %r82;
	mad.lo.s32 	%r137, %r73, %r97, %r1;
	mad.lo.s32 	%r98, %r76, 10, %r82;
	mad.lo.s32 	%r136, %r73, %r98, %r1;
	mad.lo.s32 	%r99, %r76, 11, %r82;
	mad.lo.s32 	%r135, %r73, %r99, %r1;
	mad.lo.s32 	%r100, %r76, 12, %r82;
	mad.lo.s32 	%r134, %r73, %r100, %r1;
	mad.lo.s32 	%r101, %r76, 13, %r82;
	mad.lo.s32 	%r133, %r73, %r101, %r1;
	mad.lo.s32 	%r102, %r76, 14, %r82;
	mad.lo.s32 	%r132, %r73, %r102, %r1;
	mad.lo.s32 	%r103, %r76, 15, %r82;
	mad.lo.s32 	%r131, %r73, %r103, %r1;
	mad.lo.s32 	%r130, %r73, %r82, %r1;
	mov.f32 	%f85, 0f00000000;
$L__BB0_4:
	.pragma "nounroll";
	mul.wide.s32 	%rd4, %r130, 4;
	add.s64 	%rd5, %rd1, %rd4;
	ld.global.f32 	%f19, [%rd5];
	add.f32 	%f20, %f85, %f19;
	mul.wide.s32 	%rd6, %r145, 4;
	add.s64 	%rd7, %rd1, %rd6;
	ld.global.f32 	%f21, [%rd7];
	add.f32 	%f22, %f20, %f21;
	mul.wide.s32 	%rd8, %r144, 4;
	add.s64 	%rd9, %rd1, %rd8;
	ld.global.f32 	%f23, [%rd9];
	add.f32 	%f24, %f22, %f23;
	mul.wide.s32 	%rd10, %r143, 4;
	add.s64 	%rd11, %rd1, %rd10;
	ld.global.f32 	%f25, [%rd11];
	add.f32 	%f26, %f24, %f25;
	mul.wide.s32 	%rd12, %r142, 4;
	add.s64 	%rd13, %rd1, %rd12;
	ld.global.f32 	%f27, [%rd13];
	add.f32 	%f28, %f26, %f27;
	mul.wide.s32 	%rd14, %r141, 4;
	add.s64 	%rd15, %rd1, %rd14;
	ld.global.f32 	%f29, [%rd15];
	add.f32 	%f30, %f28, %f29;
	mul.wide.s32 	%rd16, %r140, 4;
	add.s64 	%rd17, %rd1, %rd16;
	ld.global.f32 	%f31, [%rd17];
	add.f32 	%f32, %f30, %f31;
	mul.wide.s32 	%rd18, %r139, 4;
	add.s64 	%rd19, %rd1, %rd18;
	ld.global.f32 	%f33, [%rd19];
	add.f32 	%f34, %f32, %f33;
	mul.wide.s32 	%rd20, %r138, 4;
	add.s64 	%rd21, %rd1, %rd20;
	ld.global.f32 	%f35, [%rd21];
	add.f32 	%f36, %f34, %f35;
	mul.wide.s32 	%rd22, %r137, 4;
	add.s64 	%rd23, %rd1, %rd22;
	ld.global.f32 	%f37, [%rd23];
	add.f32 	%f38, %f36, %f37;
	mul.wide.s32 	%rd24, %r136, 4;
	add.s64 	%rd25, %rd1, %rd24;
	ld.global.f32 	%f39, [%rd25];
	add.f32 	%f40, %f38, %f39;
	mul.wide.s32 	%rd26, %r135, 4;
	add.s64 	%rd27, %rd1, %rd26;
	ld.global.f32 	%f41, [%rd27];
	add.f32 	%f42, %f40, %f41;
	mul.wide.s32 	%rd28, %r134, 4;
	add.s64 	%rd29, %rd1, %rd28;
	ld.global.f32 	%f43, [%rd29];
	add.f32 	%f44, %f42, %f43;
	mul.wide.s32 	%rd30, %r133, 4;
	add.s64 	%rd31, %rd1, %rd30;
	ld.global.f32 	%f45, [%rd31];
	add.f32 	%f46, %f44, %f45;
	mul.wide.s32 	%rd32, %r132, 4;
	add.s64 	%rd33, %rd1, %rd32;
	ld.global.f32 	%f47, [%rd33];
	add.f32 	%f48, %f46, %f47;
	mul.wide.s32 	%rd34, %r131, 4;
	add.s64 	%rd35, %rd1, %rd34;
	ld.global.f32 	%f49, [%rd35];
	add.f32 	%f85, %f48, %f49;
	add.s32 	%r146, %r146, 16;
	add.s32 	%r145, %r145, %r9;
	add.s32 	%r144, %r144, %r9;
	add.s32 	%r143, %r143, %r9;
	add.s32 	%r142, %r142, %r9;
	add.s32 	%r141, %r141, %r9;
	add.s32 	%r140, %r140, %r9;
	add.s32 	%r139, %r139, %r9;
	add.s32 	%r138, %r138, %r9;
	add.s32 	%r137, %r137, %r9;
	add.s32 	%r136, %r136, %r9;
	add.s32 	%r135, %r135, %r9;
	add.s32 	%r134, %r134, %r9;
	add.s32 	%r133, %r133, %r9;
	add.s32 	%r132, %r132, %r9;
	add.s32 	%r131, %r131, %r9;
	add.s32 	%r130, %r130, %r9;
	setp.ne.s32 	%p6, %r146, 0;
	@%p6 bra 	$L__BB0_4;
$L__BB0_5:
	setp.eq.s32 	%p7, %r5, 0;
	@%p7 bra 	$L__BB0_14;
	and.b32  	%r60, %r75, 7;
	setp.lt.u32 	%p8, %r5, 8;
	@%p8 bra 	$L__BB0_8;
	mad.lo.s32 	%r104, %r148, %r76, %r82;
	mad.lo.s32 	%r105, %r104, %r73, %r1;
	mul.wide.s32 	%rd36, %r105, 4;
	add.s64 	%rd37, %rd1, %rd36;
	ld.global.f32 	%f51, [%rd37];
	add.f32 	%f52, %f85, %f51;
	add.s32 	%r106, %r104, %r76;
	mad.lo.s32 	%r107, %r106, %r73, %r1;
	mul.wide.s32 	%rd38, %r107, 4;
	add.s64 	%rd39, %rd1, %rd38;
	ld.global.f32 	%f53, [%rd39];
	add.f32 	%f54, %f52, %f53;
	add.s32 	%r108, %r106, %r76;
	mad.lo.s32 	%r109, %r108, %r73, %r1;
	mul.wide.s32 	%rd40, %r109, 4;
	add.s64 	%rd41, %rd1, %rd40;
	ld.global.f32 	%f55, [%rd41];
	add.f32 	%f56, %f54, %f55;
	add.s32 	%r110, %r108, %r76;
	mad.lo.s32 	%r111, %r110, %r73, %r1;
	mul.wide.s32 	%rd42, %r111, 4;
	add.s64 	%rd43, %rd1, %rd42;
	ld.global.f32 	%f57, [%rd43];
	add.f32 	%f58, %f56, %f57;
	add.s32 	%r112, %r110, %r76;
	mad.lo.s32 	%r113, %r112, %r73, %r1;
	mul.wide.s32 	%rd44, %r113, 4;
	add.s64 	%rd45, %rd1, %rd44;
	ld.global.f32 	%f59, [%rd45];
	add.f32 	%f60, %f58, %f59;
	add.s32 	%r114, %r112, %r76;
	mad.lo.s32 	%r115, %r114, %r73, %r1;
	mul.wide.s32 	%rd46, %r115, 4;
	add.s64 	%rd47, %rd1, %rd46;
	ld.global.f32 	%f61, [%rd47];
	add.f32 	%f62, %f60, %f61;
	add.s32 	%r116, %r114, %r76;
	mad.lo.s32 	%r117, %r116, %r73, %r1;
	mul.wide.s32 	%rd48, %r117, 4;
	add.s64 	%rd49, %rd1, %rd48;
	ld.global.f32 	%f63, [%rd49];
	add.f32 	%f64, %f62, %f63;
	add.s32 	%r118, %r116, %r76;
	mad.lo.s32 	%r119, %r118, %r73, %r1;
	mul.wide.s32 	%rd50, %r119, 4;
	add.s64 	%rd51, %rd1, %rd50;
	ld.global.f32 	%f65, [%rd51];
	add.f32 	%f85, %f64, %f65;
	add.s32 	%r148, %r148, 8;
$L__BB0_8:
	setp.eq.s32 	%p9, %r60, 0;
	@%p9 bra 	$L__BB0_14;
	and.b32  	%r63, %r75, 3;
	setp.lt.u32 	%p10, %r60, 4;
	@%p10 bra 	$L__BB0_11;
	mad.lo.s32 	%r120, %r148, %r76, %r82;
	mad.lo.s32 	%r121, %r120, %r73, %r1;
	mul.wide.s32 	%rd52, %r121, 4;
	add.s64 	%rd53, %rd1, %rd52;
	ld.global.f32 	%f67, [%rd53];
	add.f32 	%f68, %f85, %f67;
	add.s32 	%r122, %r120, %r76;
	mad.lo.s32 	%r123, %r122, %r73, %r1;
	mul.wide.s32 	%rd54, %r123, 4;
	add.s64 	%rd55, %rd1, %rd54;
	ld.global.f32 	%f69, [%rd55];
	add.f32 	%f70, %f68, %f69;
	add.s32 	%r124, %r122, %r76;
	mad.lo.s32 	%r125, %r124, %r73, %r1;
	mul.wide.s32 	%rd56, %r125, 4;
	add.s64 	%rd57, %rd1, %rd56;
	ld.global.f32 	%f71, [%rd57];
	add.f32 	%f72, %f70, %f71;
	add.s32 	%r126, %r124, %r76;
	mad.lo.s32 	%r127, %r126, %r73, %r1;
	mul.wide.s32 	%rd58, %r127, 4;
	add.s64 	%rd59, %rd1, %rd58;
	ld.global.f32 	%f73, [%rd59];
	add.f32 	%f85, %f72, %f73;
	add.s32 	%r148, %r148, 4;
$L__BB0_11:
	setp.eq.s32 	%p11, %r63, 0;
	@%p11 bra 	$L__BB0_14;
	mad.lo.s32 	%r128, %r148, %r76, %r82;
	mad.lo.s32 	%r151, %r73, %r128, %r1;
	mul.lo.s32 	%r67, %r76, %r73;
	neg.s32 	%r150, %r63;
$L__BB0_13:
	.pragma "nounroll";
	mul.wide.s32 	%rd60, %r151, 4;
	add.s64 	%rd61, %rd1, %rd60;
	ld.global.f32 	%f74, [%rd61];
	add.f32 	%f85, %f85, %f74;
	add.s32 	%r151, %r151, %r67;
	add.s32 	%r150, %r150, 1;
	setp.ne.s32 	%p12, %r150, 0;
	@%p12 bra 	$L__BB0_13;
$L__BB0_14:
	ld.param.f32 	%f76, [_ZN11diagnostics15ker_compute_etaEPKfPfiiif_param_5];
	ld.param.u64 	%rd65, [_ZN11diagnostics15ker_compute_etaEPKfPfiiif_param_1];
	sub.f32 	%f75, %f85, %f76;
	mad.lo.s32 	%r129, %r73, %r82, %r1;
	cvta.to.global.u64 	%rd62, %rd65;
	mul.wide.s32 	%rd63, %r129, 4;
	add.s64 	%rd64, %rd62, %rd63;
	st.global.f32 	[%rd64], %f75;
$L__BB0_15:
	ret;

}
	// .globl	_ZN11diagnostics34ker_compute_pressure_under_surfaceEPKfS1_Pfiiifff
.visible .entry _ZN11diagnostics34ker_compute_pressure_under_surfaceEPKfS1_Pfiiifff(
	.param .u64 .ptr .align 1 _ZN11diagnostics34ker_compute_pressure_under_surfaceEPKfS1_Pfiiifff_param_0,
	.param .u64 .ptr .align 1 _ZN11diagnostics34ker_compute_pressure_under_surfaceEPKfS1_Pfiiifff_param_1,
	.param .u64 .ptr .align 1 _ZN11diagnostics34ker_compute_pressure_under_surfaceEPKfS1_Pfiiifff_param_2,
	.param .u32 _ZN11diagnostics34ker_compute_pressure_under_surfaceEPKfS1_Pfiiifff_param_3,
	.param .u32 _ZN11diagnostics34ker_compute_pressure_under_surfaceEPKfS1_Pfiiifff_param_4,
	.param .u32 _ZN11diagnostics34ker_compute_pressure_under_surfaceEPKfS1_Pfiiifff_param_5,
	.param .f32 _ZN11diagnostics34ker_compute_pressure_under_surfaceEPKfS1_Pfiiifff_param_6,
	.param .f32 _ZN11diagnostics34ker_compute_pressure_under_surfaceEPKfS1_Pfiiifff_param_7,
	.param .f32 _ZN11diagnostics34ker_compute_pressure_under_surfaceEPKfS1_Pfiiifff_param_8
)
{
	.reg .pred 	%p<5>;
	.reg .b32 	%r<21>;
	.reg .b32 	%f<10>;
	.reg .b64 	%rd<12>;

	ld.param.u64 	%rd1, [_ZN11diagnostics34ker_compute_pressure_under_surfaceEPKfS1_Pfiiifff_param_0];
	ld.param.u64 	%rd2, [_ZN11diagnostics34ker_compute_pressure_under_surfaceEPKfS1_Pfiiifff_param_1];
	ld.param.u64 	%rd3, [_ZN11diagnostics34ker_compute_pressure_under_surfaceEPKfS1_Pfiiifff_param_2];
	ld.param.u32 	%r3, [_ZN11diagnostics34ker_compute_pressure_under_surfaceEPKfS1_Pfiiifff_param_3];
	ld.param.u32 	%r6, [_ZN11diagnostics34ker_compute_pressure_under_surfaceEPKfS1_Pfiiifff_param_4];
	ld.param.u32 	%r5, [_ZN11diagnostics34ker_compute_pressure_under_surfaceEPKfS1_Pfiiifff_param_5];
	ld.param.f32 	%f1, [_ZN11diagnostics34ker_compute_pressure_under_surfaceEPKfS1_Pfiiifff_param_6];
	ld.param.f32 	%f2, [_ZN11diagnostics34ker_compute_pressure_under_surfaceEPKfS1_Pfiiifff_param_7];
	ld.param.f32 	%f3, [_ZN11diagnostics34ker_compute_pressure_under_surfaceEPKfS1_Pfiiifff_param_8];
	mov.u32 	%r7, %ctaid.x;
	mov.u32 	%r8, %ntid.x;
	mov.u32 	%r9, %tid.x;
	mad.lo.s32 	%r1, %r7, %r8, %r9;
	mov.u32 	%r10, %ctaid.y;
	mov.u32 	%r11, %ntid.y;
	mov.u32 	%r12, %tid.y;
	mad.lo.s32 	%r13, %r10, %r11, %r12;
	setp.ge.s32 	%p1, %r1, %r3;
	setp.ge.s32 	%p2, %r13, %r6;
	or.pred  	%p3, %p1, %p2;
	@%p3 bra 	$L__BB1_2;
	cvta.to.global.u64 	%rd4, %rd2;
	cvta.to.global.u64 	%rd5, %rd1;
	cvta.to.global.u64 	%rd6, %rd3;
	mad.lo.s32 	%r14, %r3, %r13, %r1;
	mul.wide.s32 	%rd7, %r14, 4;
	add.s64 	%rd8, %rd4, %rd7;
	ld.global.f32 	%f4, [%rd8];
	add.f32 	%f5, %f1, %f4;
	add.f32 	%f6, %f5, 0fBFC00000;
	cvt.rzi.s32.f32 	%r15, %f6;
	max.s32 	%r16, %r15, 0;
	setp.lt.s32 	%p4, %r16, %r5;
	add.s32 	%r17, %r5, -1;
	selp.b32 	%r18, %r16, %r17, %p4;
	mul.lo.s32 	%r19, %r6, %r3;
	mad.lo.s32 	%r20, %r19, %r18, %r14;
	mul.wide.s32 	%rd9, %r20, 4;
	add.s64 	%rd10, %rd5, %rd9;
	ld.global.f32 	%f7, [%rd10];
	sub.f32 	%f8, %f7, %f3;
	mul.f32 	%f9, %f2, %f8;
	add.s64 	%rd11, %rd6, %rd7;
	st.global.f32 	[%rd11], %f9;
$L__BB1_2:
	ret;

}


// ===== COMPILED SASS (sm_100) =====

	.target	sm_100

	.elftype	@"ET_EXEC"


//--------------------- .note.nv.tkinfo           --------------------------
	.section	.note.nv.tkinfo,"",@"SHT_NOTE"
	.sectionflags	@"SHF_NOTE_NV_TKINFO"
	.tkinfo
        /*0018*/ 	.word	0x00000002
        /*0030*/ 	.string	""
        /*0030*/ 	.string	"ptxas"
        /*0030*/ 	.string	"Cuda compilation tools, release 13.0, V13.0.88"
        /*0030*/ 	.string	"Build cuda_13.0.r13.0/compiler.36424714_0"
        /*0030*/ 	.string	"-arch sm_100 -m 64 "



//--------------------- .note.nv.cuinfo           --------------------------
	.section	.note.nv.cuinfo,"",@"SHT_NOTE"
	.sectionflags	@"SHF_NOTE_NV_CUINFO"
        /*0018*/ 	.short	0x0002
        /*001a*/ 	.short	0x0064
        /*001c*/ 	.short	0x0082
	.zero		2


//--------------------- .nv.info                  --------------------------
	.section	.nv.info,"",@"SHT_CUDA_INFO"
	.align	4


	//----- nvinfo : EIATTR_REGCOUNT
	.align		4
        /*0000*/ 	.byte	0x04, 0x2f
        /*0002*/ 	.short	(.L_1 - .L_0)
	.align		4
.L_0:
        /*0004*/ 	.word	index@(_ZN11diagnostics15ker_compute_etaEPKfPfiiif)
        /*0008*/ 	.word	0x00000020


	//----- nvinfo : EIATTR_FRAME_SIZE
	.align		4
.L_1:
        /*000c*/ 	.byte	0x04, 0x11
        /*000e*/ 	.short	(.L_3 - .L_2)
	.align		4
.L_2:
        /*0010*/ 	.word	index@(_ZN11diagnostics15ker_compute_etaEPKfPfiiif)
        /*0014*/ 	.word	0x00000000


	//----- nvinfo : EIATTR_REGCOUNT
	.align		4
.L_3:
        /*0018*/ 	.byte	0x04, 0x2f
        /*001a*/ 	.short	(.L_5 - .L_4)
	.align		4
.L_4:
        /*001c*/ 	.word	index@(_ZN11diagnostics34ker_compute_pressure_under_surfaceEPKfS1_Pfiiifff)
        /*0020*/ 	.word	0x0000000c


	//----- nvinfo : EIATTR_FRAME_SIZE
	.align		4
.L_5:
        /*0024*/ 	.byte	0x04, 0x11
        /*0026*/ 	.short	(.L_7 - .L_6)
	.align		4
.L_6:
        /*0028*/ 	.word	index@(_ZN11diagnostics34ker_compute_pressure_under_surfaceEPKfS1_Pfiiifff)
        /*002c*/ 	.word	0x00000000


	//----- nvinfo : EIATTR_MIN_STACK_SIZE
	.align		4
.L_7:
        /*0030*/ 	.byte	0x04, 0x12
        /*0032*/ 	.short	(.L_9 - .L_8)
	.align		4
.L_8:
        /*0034*/ 	.word	index@(_ZN11diagnostics34ker_compute_pressure_under_surfaceEPKfS1_Pfiiifff)
        /*0038*/ 	.word	0x00000000


	//----- nvinfo : EIATTR_MIN_STACK_SIZE
	.align		4
.L_9:
        /*003c*/ 	.byte	0x04, 0x12
        /*003e*/ 	.short	(.L_11 - .L_10)
	.align		4
.L_10:
        /*0040*/ 	.word	index@(_ZN11diagnostics15ker_compute_etaEPKfPfiiif)
        /*0044*/ 	.word	0x00000000
.L_11:


//--------------------- .nv.compat                --------------------------
	.section	.nv.compat,"",@"SHT_CUDA_COMPAT_INFO"
	.align	4
        /*0000*/ 	.byte	0x02, 0x09, 0x00, 0x00, 0x02, 0x02, 0x01, 0x00, 0x02, 0x05, 0x05, 0x00, 0x03, 0x07, 0x01, 0x01
        /*0010*/ 	.byte	0x02, 0x03, 0x00, 0x00, 0x02, 0x06, 0x01, 0x00, 0x04, 0x0b, 0x08, 0x00, 0x09, 0x00, 0x00, 0x00
        /*0020*/ 	.byte	0x00, 0x00, 0x00, 0x00


//--------------------- .nv.info._ZN11diagnostics34ker_compute_pressure_under_surfaceEPKfS1_Pfiiifff --------------------------
	.section	.nv.info._ZN11diagnostics34ker_compute_pressure_under_surfaceEPKfS1_Pfiiifff,"",@"SHT_CUDA_INFO"
	.sectionflags	@""
	.align	4


	//----- nvinfo : EIATTR_CUDA_API_VERSION
	.align		4
        /*0000*/ 	.byte	0x04, 0x37
        /*0002*/ 	.short	(.L_13 - .L_12)
.L_12:
        /*0004*/ 	.word	0x00000082


	//----- nvinfo : EIATTR_KPARAM_INFO
	.align		4
.L_13:
        /*0008*/ 	.byte	0x04, 0x17
        /*000a*/ 	.short	(.L_15 - .L_14)
.L_14:
        /*000c*/ 	.word	0x00000000
        /*0010*/ 	.short	0x0008
        /*0012*/ 	.short	0x002c
        /*0014*/ 	.byte	0x00, 0xf0, 0x11, 0x00


	//----- nvinfo : EIATTR_KPARAM_INFO
	.align		4
.L_15:
        /*0018*/ 	.byte	0x04, 0x17
        /*001a*/ 	.short	(.L_17 - .L_16)
.L_16:
        /*001c*/ 	.word	0x00000000
        /*0020*/ 	.short	0x0007
        /*0022*/ 	.short	0x0028
        /*0024*/ 	.byte	0x00, 0xf0, 0x11, 0x00


	//----- nvinfo : EIATTR_KPARAM_INFO
	.align		4
.L_17:
        /*0028*/ 	.byte	0x04, 0x17
        /*002a*/ 	.short	(.L_19 - .L_18)
.L_18:
        /*002c*/ 	.word	0x00000000
        /*0030*/ 	.short	0x0006
        /*0032*/ 	.short	0x0024
        /*0034*/ 	.byte	0x00, 0xf0, 0x11, 0x00


	//----- nvinfo : EIATTR_KPARAM_INFO
	.align		4
.L_19:
        /*0038*/ 	.byte	0x04, 0x17
        /*003a*/ 	.short	(.L_21 - .L_20)
.L_20:
        /*003c*/ 	.word	0x00000000
        /*0040*/ 	.short	0x0005
        /*0042*/ 	.short	0x0020
        /*0044*/ 	.byte	0x00, 0xf0, 0x11, 0x00


	//----- nvinfo : EIATTR_KPARAM_INFO
	.align		4
.L_21:
        /*0048*/ 	.byte	0x04, 0x17
        /*004a*/ 	.short	(.L_23 - .L_22)
.L_22:
        /*004c*/ 	.word	0x00000000
        /*0050*/ 	.short	0x0004
        /*0052*/ 	.short	0x001c
        /*0054*/ 	.byte	0x00, 0xf0, 0x11, 0x00


	//----- nvinfo : EIATTR_KPARAM_INFO
	.align		4
.L_23:
        /*0058*/ 	.byte	0x04, 0x17
        /*005a*/ 	.short	(.L_25 - .L_24)
.L_24:
        /*005c*/ 	.word	0x00000000
        /*0060*/ 	.short	0x0003
        /*0062*/ 	.short	0x0018
        /*0064*/ 	.byte	0x00, 0xf0, 0x11, 0x00


	//----- nvinfo : EIATTR_KPARAM_INFO
	.align		4
.L_25:
        /*0068*/ 	.byte	0x04, 0x17
        /*006a*/ 	.short	(.L_27 - .L_26)
.L_26:
        /*006c*/ 	.word	0x00000000
        /*0070*/ 	.short	0x0002
        /*0072*/ 	.short	0x0010
        /*0074*/ 	.byte	0x00, 0xf5, 0x21, 0x00


	//----- nvinfo : EIATTR_KPARAM_INFO
	.align		4
.L_27:
        /*0078*/ 	.byte	0x04, 0x17
        /*007a*/ 	.short	(.L_29 - .L_28)
.L_28:
        /*007c*/ 	.word	0x00000000
        /*0080*/ 	.short	0x0001
        /*0082*/ 	.short	0x0008
        /*0084*/ 	.byte	0x00, 0xf5, 0x21, 0x00


	//----- nvinfo : EIATTR_KPARAM_INFO
	.align		4
.L_29:
        /*0088*/ 	.byte	0x04, 0x17
        /*008a*/ 	.short	(.L_31 - .L_30)
.L_30:
        /*008c*/ 	.word	0x00000000
        /*0090*/ 	.short	0x0000
        /*0092*/ 	.short	0x0000
        /*0094*/ 	.byte	0x00, 0xf5, 0x21, 0x00


	//----- nvinfo : EIATTR_SPARSE_MMA_MASK
	.align		4
.L_31:
        /*0098*/ 	.byte	0x03, 0x50
        /*009a*/ 	.short	0x0000


	//----- nvinfo : EIATTR_MAXREG_COUNT
	.align		4
        /*009c*/ 	.byte	0x03, 0x1b
        /*009e*/ 	.short	0x00ff


	//----- nvinfo : EIATTR_MERCURY_ISA_VERSION
	.align		4
        /*00a0*/ 	.byte	0x03, 0x5f
        /*00a2*/ 	.short	0x0101


	//----- nvinfo : EIATTR_VRC_CTA_INIT_COUNT
	.align		4
        /*00a4*/ 	.byte	0x02, 0x4a
	.zero		1
	.zero		1


	//----- nvinfo : EIATTR_EXIT_INSTR_OFFSETS
	.align		4
        /*00a8*/ 	.byte	0x04, 0x1c
        /*00aa*/ 	.short	(.L_33 - .L_32)


	//   ....[0]....
.L_32:
        /*00ac*/ 	.word	0x000000c0


	//   ....[1]....
        /*00b0*/ 	.word	0x00000240


	//----- nvinfo : EIATTR_CBANK_PARAM_SIZE
	.align		4
.L_33:
        /*00b4*/ 	.byte	0x03, 0x19
        /*00b6*/ 	.short	0x0030


	//----- nvinfo : EIATTR_PARAM_CBANK
	.align		4
        /*00b8*/ 	.byte	0x04, 0x0a
        /*00ba*/ 	.short	(.L_35 - .L_34)
	.align		4
.L_34:
        /*00bc*/ 	.word	index@(.nv.constant0._ZN11diagnostics34ker_compute_pressure_under_surfaceEPKfS1_Pfiiifff)
        /*00c0*/ 	.short	0x0380
        /*00c2*/ 	.short	0x0030


	//----- nvinfo : EIATTR_SW_WAR
	.align		4
.L_35:
        /*00c4*/ 	.byte	0x04, 0x36
        /*00c6*/ 	.short	(.L_37 - .L_36)
.L_36:
        /*00c8*/ 	.word	0x00000008
.L_37:


//--------------------- .nv.info._ZN11diagnostics15ker_compute_etaEPKfPfiiif --------------------------
	.section	.nv.info._ZN11diagnostics15ker_compute_etaEPKfPfiiif,"",@"SHT_CUDA_INFO"
	.sectionflags	@""
	.align	4


	//----- nvinfo : EIATTR_CUDA_API_VERSION
	.align		4
        /*0000*/ 	.byte	0x04, 0x37
        /*0002*/ 	.short	(.L_39 - .L_38)
.L_38:
        /*0004*/ 	.word	0x00000082


	//----- nvinfo : EIATTR_KPARAM_INFO
	.align		4
.L_39:
        /*0008*/ 	.byte	0x04, 0x17
        /*000a*/ 	.short	(.L_41 - .L_40)
.L_40:
        /*000c*/ 	.word	0x00000000
        /*0010*/ 	.short	0x0005
        /*0012*/ 	.short	0x001c
        /*0014*/ 	.byte	0x00, 0xf0, 0x11, 0x00


	//----- nvinfo : EIATTR_KPARAM_INFO
	.align		4
.L_41:
        /*0018*/ 	.byte	0x04, 0x17
        /*001a*/ 	.short	(.L_43 - .L_42)
.L_42:
        /*001c*/ 	.word	0x00000000
        /*0020*/ 	.short	0x0004
        /*0022*/ 	.short	0x0018
        /*0024*/ 	.byte	0x00, 0xf0, 0x11, 0x00


	//----- nvinfo : EIATTR_KPARAM_INFO
	.align		4
.L_43:
        /*0028*/ 	.byte	0x04, 0x17
        /*002a*/ 	.short	(.L_45 - .L_44)
.L_44:
        /*002c*/ 	.word	0x00000000
        /*0030*/ 	.short	0x0003
        /*0032*/ 	.short	0x0014
        /*0034*/ 	.byte	0x00, 0xf0, 0x11, 0x00


	//----- nvinfo : EIATTR_KPARAM_INFO
	.align		4
.L_45:
        /*0038*/ 	.byte	0x04, 0x17
        /*003a*/ 	.short	(.L_47 - .L_46)
.L_46:
        /*003c*/ 	.word	0x00000000
        /*0040*/ 	.short	0x0002
        /*0042*/ 	.short	0x0010
        /*0044*/ 	.byte	0x00, 0xf0, 0x11, 0x00


	//----- nvinfo : EIATTR_KPARAM_INFO
	.align		4
.L_47:
        /*0048*/ 	.byte	0x04, 0x17
        /*004a*/ 	.short	(.L_49 - .L_48)
.L_48:
        /*004c*/ 	.word	0x00000000
        /*0050*/ 	.short	0x0001
        /*0052*/ 	.short	0x0008
        /*0054*/ 	.byte	0x00, 0xf5, 0x21, 0x00


	//----- nvinfo : EIATTR_KPARAM_INFO
	.align		4
.L_49:
        /*0058*/ 	.byte	0x04, 0x17
        /*005a*/ 	.short	(.L_51 - .L_50)
.L_50:
        /*005c*/ 	.word	0x00000000
        /*0060*/ 	.short	0x0000
        /*0062*/ 	.short	0x0000
        /*0064*/ 	.byte	0x00, 0xf5, 0x21, 0x00


	//----- nvinfo : EIATTR_SPARSE_MMA_MASK
	.align		4
.L_51:
        /*0068*/ 	.byte	0x03, 0x50
        /*006a*/ 	.short	0x0000


	//----- nvinfo : EIATTR_MAXREG_COUNT
	.align		4
        /*006c*/ 	.byte	0x03, 0x1b
        /*006e*/ 	.short	0x00ff


	//----- nvinfo : EIATTR_MERCURY_ISA_VERSION
	.align		4
        /*0070*/ 	.byte	0x03, 0x5f
        /*0072*/ 	.short	0x0101


	//----- nvinfo : EIATTR_VRC_CTA_INIT_COUNT
	.align		4
        /*0074*/ 	.byte	0x02, 0x4a
	.zero		1
	.zero		1


	//----- nvinfo : EIATTR_EXIT_INSTR_OFFSETS
	.align		4
        /*0078*/ 	.byte	0x04, 0x1c
        /*007a*/ 	.short	(.L_53 - .L_52)


	//   ....[0]....
.L_52:
        /*007c*/ 	.word	0x000000d0


	//   ....[1]....
        /*0080*/ 	.word	0x00000dc0


	//----- nvinfo : EIATTR_CBANK_PARAM_SIZE
	.align		4
.L_53:
        /*0084*/ 	.byte	0x03, 0x19
        /*0086*/ 	.short	0x0020


	//----- nvinfo : EIATTR_PARAM_CBANK
	.align		4
        /*0088*/ 	.byte	0x04, 0x0a
        /*008a*/ 	.short	(.L_55 - .L_54)
	.align		4
.L_54:
        /*008c*/ 	.word	index@(.nv.constant0._ZN11diagnostics15ker_compute_etaEPKfPfiiif)
        /*0090*/ 	.short	0x0380
        /*0092*/ 	.short	0x0020


	//----- nvinfo : EIATTR_SW_WAR
	.align		4
.L_55:
        /*0094*/ 	.byte	0x04, 0x36
        /*0096*/ 	.short	(.L_57 - .L_56)
.L_56:
        /*0098*/ 	.word	0x00000008
.L_57:


//--------------------- .nv.callgraph             --------------------------
	.section	.nv.callgraph,"",@"SHT_CUDA_CALLGRAPH"
	.align	4
	.sectionentsize	8
	.align		4
        /*0000*/ 	.word	0x00000000
	.align		4
        /*0004*/ 	.word	0xffffffff
	.align		4
        /*0008*/ 	.word	0x00000000
	.align		4
        /*000c*/ 	.word	0xfffffffe
	.align		4
        /*0010*/ 	.word	0x00000000
	.align		4
        /*0014*/ 	.word	0xfffffffd
	.align		4
        /*0018*/ 	.word	0x00000000
	.align		4
        /*001c*/ 	.word	0xfffffffc


//--------------------- .text._ZN11diagnostics34ker_compute_pressure_under_surfaceEPKfS1_Pfiiifff --------------------------
	.section	.text._ZN11diagnostics34ker_compute_pressure_under_surfaceEPKfS1_Pfiiifff,"ax",@progbits
	.align	128
        .global         _ZN11diagnostics34ker_compute_pressure_under_surfaceEPKfS1_Pfiiifff
        .type           _ZN11diagnostics34ker_compute_pressure_under_surfaceEPKfS1_Pfiiifff,@function
        .size           _ZN11diagnostics34ker_compute_pressure_under_surfaceEPKfS1_Pfiiifff,(.L_x_8 - _ZN11diagnostics34ker_compute_pressure_under_surfaceEPKfS1_Pfiiifff)
        .other          _ZN11diagnostics34ker_compute_pressure_under_surfaceEPKfS1_Pfiiifff,@"STO_CUDA_ENTRY STV_DEFAULT"
_ZN11diagnostics34ker_compute_pressure_under_surfaceEPKfS1_Pfiiifff:
.text._ZN11diagnostics34ker_compute_pressure_under_surfaceEPKfS1_Pfiiifff:
[----:B------:R-:W-:Y:S01]  /*0000*/  LDC R1, c[0x0][0x37c] ;  /* 0x0000df00ff017b82 */ /* 0x000fe20000000800 */
[----:B------:R-:W0:Y:S07]  /*0010*/  S2R R2, SR_TID.Y ;  /* 0x0000000000027919 */ /* 0x000e2e0000002200 */
[----:B------:R-:W1:Y:S01]  /*0020*/  LDC R0, c[0x0][0x360] ;  /* 0x0000d800ff007b82 */ /* 0x000e620000000800 */
[----:B------:R-:W2:Y:S01]  /*0030*/  LDCU.64 UR8, c[0x0][0x398] ;  /* 0x00007300ff0877ac */ /* 0x000ea20008000a00 */
[----:B------:R-:W1:Y:S06]  /*0040*/  S2R R3, SR_TID.X ;  /* 0x0000000000037919 */ /* 0x000e6c0000002100 */
[----:B------:R-:W0:Y:S08]  /*0050*/  S2UR UR5, SR_CTAID.Y ;  /* 0x00000000000579c3 */ /* 0x000e300000002600 */
[----:B------:R-:W0:Y:S08]  /*0060*/  LDC R5, c[0x0][0x364] ;  /* 0x0000d900ff057b82 */ /* 0x000e300000000800 */
[----:B------:R-:W1:Y:S01]  /*0070*/  S2UR UR4, SR_CTAID.X ;  /* 0x00000000000479c3 */ /* 0x000e620000002500 */
[----:B0-----:R-:W-:-:S05]  /*0080*/  IMAD R5, R5, UR5, R2 ;  /* 0x0000000505057c24 */ /* 0x001fca000f8e0202 */
[----:B--2---:R-:W-:Y:S01]  /*0090*/  ISETP.GE.AND P0, PT, R5, UR9, PT ;  /* 0x0000000905007c0c */ /* 0x004fe2000bf06270 */
[----:B-1----:R-:W-:-:S05]  /*00a0*/  IMAD R0, R0, UR4, R3 ;  /* 0x0000000400007c24 */ /* 0x002fca000f8e0203 */
[----:B------:R-:W-:-:S13]  /*00b0*/  ISETP.GE.OR P0, PT, R0, UR8, P0 ;  /* 0x0000000800007c0c */ /* 0x000fda0008706670 */
[----:B------:R-:W-:Y:S05]  /*00c0*/  @P0 EXIT ;  /* 0x000000000000094d */ /* 0x000fea0003800000 */
[----:B------:R-:W0:Y:S01]  /*00d0*/  LDC.64 R2, c[0x0][0x388] ;  /* 0x0000e200ff027b82 */ /* 0x000e220000000a00 */
[----:B------:R-:W1:Y:S01]  /*00e0*/  LDCU.64 UR6, c[0x0][0x358] ;  /* 0x00006b00ff0677ac */ /* 0x000e620008000a00 */
[----:B------:R-:W-:-:S06]  /*00f0*/  IMAD R7, R5, UR8, R0 ;  /* 0x0000000805077c24 */ /* 0x000fcc000f8e0200 */
[----:B------:R-:W2:Y:S08]  /*0100*/  LDC.64 R8, c[0x0][0x3a0] ;  /* 0x0000e800ff087b82 */ /* 0x000eb00000000a00 */
[----:B------:R-:W3:Y:S01]  /*0110*/  LDC.64 R4, c[0x0][0x380] ;  /* 0x0000e000ff047b82 */ /* 0x000ee20000000a00 */
[----:B0-----:R-:W-:-:S06]  /*0120*/  IMAD.WIDE R2, R7, 0x4, R2 ;  /* 0x0000000407027825 */ /* 0x001fcc00078e0202 */
[----:B-1----:R-:W2:Y:S01]  /*0130*/  LDG.E R2, desc[UR6][R2.64] ;  /* 0x0000000602027981 */ /* 0x002ea2000c1e1900 */
[----:B------:R-:W-:Y:S01]  /*0140*/  UIMAD UR4, UR9, UR8, URZ ;  /* 0x00000008090472a4 */ /* 0x000fe2000f8e02ff */
[----:B--2---:R-:W-:-:S04]  /*0150*/  FADD R0, R2, R9 ;  /* 0x0000000902007221 */ /* 0x004fc80000000000 */
[----:B------:R-:W-:-:S06]  /*0160*/  FADD R0, R0, -1.5 ;  /* 0xbfc0000000007421 */ /* 0x000fcc0000000000 */
[----:B------:R-:W0:Y:S02]  /*0170*/  F2I.TRUNC.NTZ R0, R0 ;  /* 0x0000000000007305 */ /* 0x000e24000020f100 */
[----:B0-----:R-:W-:-:S04]  /*0180*/  VIMNMX R6, PT, PT, RZ, R0, !PT ;  /* 0x00000000ff067248 */ /* 0x001fc80007fe0100 */
[----:B------:R-:W-:-:S13]  /*0190*/  ISETP.GE.AND P0, PT, R6, R8, PT ;  /* 0x000000080600720c */ /* 0x000fda0003f06270 */
[----:B------:R-:W-:-:S05]  /*01a0*/  @P0 IADD3 R6, PT, PT, R8, -0x1, RZ ;  /* 0xffffffff08060810 */ /* 0x000fca0007ffe0ff */
[----:B------:R-:W-:-:S04]  /*01b0*/  IMAD R9, R6, UR4, R7 ;  /* 0x0000000406097c24 */ /* 0x000fc8000f8e0207 */
[----:B---3--:R-:W-:Y:S02]  /*01c0*/  IMAD.WIDE R2, R9, 0x4, R4 ;  /* 0x0000000409027825 */ /* 0x008fe400078e0204 */
[----:B------:R-:W0:Y:S04]  /*01d0*/  LDC.64 R8, c[0x0][0x3a8] ;  /* 0x0000ea00ff087b82 */ /* 0x000e280000000a00 */
[----:B------:R-:W0:Y:S04]  /*01e0*/  LDG.E R2, desc[UR6][R2.64] ;  /* 0x0000000602027981 */ /* 0x000e28000c1e1900 */
[----:B------:R-:W1:Y:S02]  /*01f0*/  LDC.64 R4, c[0x0][0x390] ;  /* 0x0000e400ff047b82 */ /* 0x000e640000000a00 */
[----:B-1----:R-:W-:-:S04]  /*0200*/  IMAD.WIDE R4, R7, 0x4, R4 ;  /* 0x0000000407047825 */ /* 0x002fc800078e0204 */
[----:B0-----:R-:W-:-:S04]  /*0210*/  FADD R9, R2, -R9 ;  /* 0x8000000902097221 */ /* 0x001fc80000000000 */
[----:B------:R-:W-:-:S05]  /*0220*/  FMUL R9, R9, R8 ;  /* 0x0000000809097220 */ /* 0x000fca0000400000 */
[----:B------:R-:W-:Y:S01]  /*0230*/  STG.E desc[UR6][R4.64], R9 ;  /* 0x0000000904007986 */ /* 0x000fe2000c101906 */
[----:B------:R-:W-:Y:S05]  /*0240*/  EXIT ;  /* 0x000000000000794d */ /* 0x000fea0003800000 */
.L_x_0:
[----:B------:R-:W-:-:S00]  /*0250*/  BRA `(.L_x_0) ;  /* 0xfffffffc00fc7947 */ /* 0x000fc0000383ffff */
[----:B------:R-:W-:-:S00]  /*0260*/  NOP ;  /* 0x0000000000007918 */ /* 0x000fc00000000000 */
        /* <DEDUP_REMOVED lines=9> */
.L_x_8:


//--------------------- .text._ZN11diagnostics15ker_compute_etaEPKfPfiiif --------------------------
	.section	.text._ZN11diagnostics15ker_compute_etaEPKfPfiiif,"ax",@progbits
	.align	128
        .global         _ZN11diagnostics15ker_compute_etaEPKfPfiiif
        .type           _ZN11diagnostics15ker_compute_etaEPKfPfiiif,@function
        .size           _ZN11diagnostics15ker_compute_etaEPKfPfiiif,(.L_x_9 - _ZN11diagnostics15ker_compute_etaEPKfPfiiif)
        .other          _ZN11diagnostics15ker_compute_etaEPKfPfiiif,@"STO_CUDA_ENTRY STV_DEFAULT"
_ZN11diagnostics15ker_compute_etaEPKfPfiiif:
.text._ZN11diagnostics15ker_compute_etaEPKfPfiiif:
[----:B------:R-:W-:Y:S01]  /*0000*/  LDC R1, c[0x0][0x37c] ;  /* 0x0000df00ff017b82 */ /* 0x000fe20000000800 */
[----:B------:R-:W0:Y:S07]  /*0010*/  S2R R4, SR_TID.Y ;  /* 0x0000000000047919 */ /* 0x000e2e0000002200 */
[----:B------:R-:W1:Y:S01]  /*0020*/  S2UR UR5, SR_CTAID.Y ;  /* 0x00000000000579c3 */ /* 0x000e620000002600 */
[----:B------:R-:W2:Y:S07]  /*0030*/  S2R R2, SR_TID.X ;  /* 0x0000000000027919 */ /* 0x000eae0000002100 */
[----:B------:R-:W2:Y:S01]  /*0040*/  LDC R3, c[0x0][0x360] ;  /* 0x0000d800ff037b82 */ /* 0x000ea20000000800 */
[----:B------:R-:W1:Y:S07]  /*0050*/  LDCU UR4, c[0x0][0x364] ;  /* 0x00006c80ff0477ac */ /* 0x000e6e0008000800 */
[----:B------:R-:W2:Y:S08]  /*0060*/  S2UR UR6, SR_CTAID.X ;  /* 0x00000000000679c3 */ /* 0x000eb00000002500 */
[----:B------:R-:W3:Y:S01]  /*0070*/  LDC.64 R18, c[0x0][0x390] ;  /* 0x0000e400ff127b82 */ /* 0x000ee20000000a00 */
[----:B-1----:R-:W-:-:S06]  /*0080*/  UIMAD UR5, UR5, UR4, URZ ;  /* 0x00000004050572a4 */ /* 0x002fcc000f8e02ff */
[----:B0-----:R-:W-:Y:S01]  /*0090*/  IADD3 R0, PT, PT, R4, UR5, RZ ;  /* 0x0000000504007c10 */ /* 0x001fe2000fffe0ff */
[----:B--2---:R-:W-:-:S03]  /*00a0*/  IMAD R3, R3, UR6, R2 ;  /* 0x0000000603037c24 */ /* 0x004fc6000f8e0202 */
[----:B---3--:R-:W-:-:S04]  /*00b0*/  ISETP.GE.AND P0, PT, R0, R19, PT ;  /* 0x000000130000720c */ /* 0x008fc80003f06270 */
[----:B------:R-:W-:-:S13]  /*00c0*/  ISETP.GE.OR P0, PT, R3, R18, P0 ;  /* 0x000000120300720c */ /* 0x000fda0000706670 */
[----:B------:R-:W-:Y:S05]  /*00d0*/  @P0 EXIT ;  /* 0x000000000000094d */ /* 0x000fea0003800000 */
[----:B------:R-:W0:Y:S01]  /*00e0*/  LDCU UR6, c[0x0][0x398] ;  /* 0x00007300ff0677ac */ /* 0x000e220008000800 */
[----:B------:R-:W-:Y:S01]  /*00f0*/  HFMA2 R24, -RZ, RZ, 0, 0 ;  /* 0x00000000ff187431 */ /* 0x000fe200000001ff */
[----:B------:R-:W1:Y:S01]  /*0100*/  LDCU.64 UR10, c[0x0][0x358] ;  /* 0x00006b00ff0a77ac */ /* 0x000e620008000a00 */
[----:B0-----:R-:W-:-:S09]  /*0110*/  UISETP.GE.AND UP0, UPT, UR6, 0x1, UPT ;  /* 0x000000010600788c */ /* 0x001fd2000bf06270 */
[----:B-1----:R-:W-:Y:S05]  /*0120*/  BRA.U !UP0, `(.L_x_1) ;  /* 0x0000000d080c7547 */ /* 0x002fea000b800000 */
[----:B------:R-:W-:Y:S01]  /*0130*/  UISETP.GE.U32.AND UP1, UPT, UR6, 0x10, UPT ;  /* 0x000000100600788c */ /* 0x000fe2000bf26070 */
[----:B------:R-:W-:Y:S01]  /*0140*/  MOV R24, RZ ;  /* 0x000000ff00187202 */ /* 0x000fe20000000f00 */
[----:B------:R-:W-:Y:S01]  /*0150*/  ULOP3.LUT UR7, UR6, 0xf, URZ, 0xc0, !UPT ;  /* 0x0000000f06077892 */ /* 0x000fe2000f8ec0ff */
[----:B------:R-:W-:-:S03]  /*0160*/  UMOV UR4, URZ ;  /* 0x000000ff00047c82 */ /* 0x000fc60008000000 */
[----:B------:R-:W-:-:S03]  /*0170*/  UISETP.NE.AND UP0, UPT, UR7, URZ, UPT ;  /* 0x000000ff0700728c */ /* 0x000fc6000bf05270 */
[----:B------:R-:W-:Y:S08]  /*0180*/  BRA.U !UP1, `(.L_x_2) ;  /* 0x00000005099c7547 */ /* 0x000ff0000b800000 */
[C---:B------:R-:W-:Y:S01]  /*0190*/  IADD3 R2, PT, PT, R19.reuse, UR5, R4 ;  /* 0x0000000513027c10 */ /* 0x040fe2000fffe004 */
[C-C-:B------:R-:W-:Y:S01]  /*01a0*/  IMAD R6, R19.reuse, 0x3, R0.reuse ;  /* 0x0000000313067824 */ /* 0x140fe200078e0200 */
[CC--:B------:R-:W-:Y:S01]  /*01b0*/  LEA R4, R19.reuse, R0.reuse, 0x1 ;  /* 0x0000000013047211 */ /* 0x0c0fe200078e08ff */
[C-C-:B------:R-:W-:Y:S01]  /*01c0*/  IMAD R10, R19.reuse, 0x5, R0.reuse ;  /* 0x00000005130a7824 */ /* 0x140fe200078e0200 */
[CC--:B------:R-:W-:Y:S01]  /*01d0*/  LEA R8, R19.reuse, R0.reuse, 0x2 ;  /* 0x0000000013087211 */ /* 0x0c0fe200078e10ff */
[C-C-:B------:R-:W-:Y:S01]  /*01e0*/  IMAD R12, R19.reuse, 0x6, R0.reuse ;  /* 0x00000006130c7824 */ /* 0x140fe200078e0200 */
[C---:B------:R-:W-:Y:S01]  /*01f0*/  LEA R16, R19.reuse, R0, 0x3 ;  /* 0x0000000013107211 */ /* 0x040fe200078e18ff */
[C-C-:B------:R-:W-:Y:S01]  /*0200*/  IMAD R14, R19.reuse, 0x7, R0.reuse ;  /* 0x00000007130e7824 */ /* 0x140fe200078e0200 */
[----:B------:R-:W-:Y:S01]  /*0210*/  ULOP3.LUT UR4, UR6, 0x7ffffff0, URZ, 0xc0, !UPT ;  /* 0x7ffffff006047892 */ /* 0x000fe2000f8ec0ff */
[C-C-:B------:R-:W-:Y:S01]  /*0220*/  IMAD R7, R19.reuse, 0x9, R0.reuse ;  /* 0x0000000913077824 */ /* 0x140fe200078e0200 */
[----:B------:R-:W-:Y:S01]  /*0230*/  MOV R24, RZ ;  /* 0x000000ff00187202 */ /* 0x000fe20000000f00 */
[C-C-:B------:R-:W-:Y:S01]  /*0240*/  IMAD R9, R19.reuse, 0xa, R0.reuse ;  /* 0x0000000a13097824 */ /* 0x140fe200078e0200 */
[----:B------:R-:W-:Y:S01]  /*0250*/  UIADD3 UR8, UPT, UPT, -UR4, URZ, URZ ;  /* 0x000000ff04087290 */ /* 0x000fe2000fffe1ff */
[----:B------:R-:W-:-:S02]  /*0260*/  IMAD R11, R19, 0xb, R0 ;  /* 0x0000000b130b7824 */ /* 0x000fc400078e0200 */
[C-C-:B------:R-:W-:Y:S02]  /*0270*/  IMAD R13, R19.reuse, 0xc, R0.reuse ;  /* 0x0000000c130d7824 */ /* 0x140fe400078e0200 */
[C-C-:B------:R-:W-:Y:S02]  /*0280*/  IMAD R15, R19.reuse, 0xd, R0.reuse ;  /* 0x0000000d130f7824 */ /* 0x140fe400078e0200 */
[C-C-:B------:R-:W-:Y:S02]  /*0290*/  IMAD R17, R19.reuse, 0xe, R0.reuse ;  /* 0x0000000e13117824 */ /* 0x140fe400078e0200 */
[C---:B------:R-:W-:Y:S02]  /*02a0*/  IMAD R28, R19.reuse, 0xf, R0 ;  /* 0x0000000f131c7824 */ /* 0x040fe400078e0200 */
[-C--:B------:R-:W-:Y:S02]  /*02b0*/  IMAD R5, R19, R18.reuse, RZ ;  /* 0x0000001213057224 */ /* 0x080fe400078e02ff */
[----:B------:R-:W-:-:S02]  /*02c0*/  IMAD R29, R0, R18, R3 ;  /* 0x00000012001d7224 */ /* 0x000fc400078e0203 */
[-CC-:B------:R-:W-:Y:S02]  /*02d0*/  IMAD R2, R2, R18.reuse, R3.reuse ;  /* 0x0000001202027224 */ /* 0x180fe400078e0203 */
[-CC-:B------:R-:W-:Y:S02]  /*02e0*/  IMAD R4, R4, R18.reuse, R3.reuse ;  /* 0x0000001204047224 */ /* 0x180fe400078e0203 */
[-CC-:B------:R-:W-:Y:S02]  /*02f0*/  IMAD R6, R6, R18.reuse, R3.reuse ;  /* 0x0000001206067224 */ /* 0x180fe400078e0203 */
[-CC-:B------:R-:W-:Y:S02]  /*0300*/  IMAD R8, R8, R18.reuse, R3.reuse ;  /* 0x0000001208087224 */ /* 0x180fe400078e0203 */
[-CC-:B------:R-:W-:Y:S02]  /*0310*/  IMAD R10, R10, R18.reuse, R3.reuse ;  /* 0x000000120a0a7224 */ /* 0x180fe400078e0203 */
        /* <DEDUP_REMOVED lines=9> */
[----:B------:R-:W-:-:S07]  /*03b0*/  IMAD R28, R28, R18, R3 ;  /* 0x000000121c1c7224 */ /* 0x000fce00078e0203 */
.L_x_3:
[----:B------:R-:W0:Y:S02]  /*03c0*/  LDC.64 R20, c[0x0][0x380] ;  /* 0x0000e000ff147b82 */ /* 0x000e240000000a00 */
[----:B0-----:R-:W-:-:S06]  /*03d0*/  IMAD.WIDE R22, R29, 0x4, R20 ;  /* 0x000000041d167825 */ /* 0x001fcc00078e0214 */
[----:B------:R-:W2:Y:S02]  /*03e0*/  LDG.E R23, desc[UR10][R22.64] ;  /* 0x0000000a16177981 */ /* 0x000ea4000c1e1900 */
[----:B--2---:R-:W-:Y:S01]  /*03f0*/  FADD R26, R23, R24 ;  /* 0x00000018171a7221 */ /* 0x004fe20000000000 */
[----:B------:R-:W-:-:S06]  /*0400*/  IMAD.WIDE R24, R2, 0x4, R20 ;  /* 0x0000000402187825 */ /* 0x000fcc00078e0214 */
[----:B------:R-:W2:Y:S01]  /*0410*/  LDG.E R25, desc[UR10][R24.64] ;  /* 0x0000000a18197981 */ /* 0x000ea2000c1e1900 */
[----:B------:R-:W-:-:S06]  /*0420*/  IMAD.WIDE R22, R6, 0x4, R20 ;  /* 0x0000000406167825 */ /* 0x000fcc00078e0214 */
[----:B------:R-:W3:Y:S01]  /*0430*/  LDG.E R22, desc[UR10][R22.64] ;  /* 0x0000000a16167981 */ /* 0x000ee2000c1e1900 */
[----:B--2---:R-:W-:Y:S01]  /*0440*/  FADD R25, R26, R25 ;  /* 0x000000191a197221 */ /* 0x004fe20000000000 */
[----:B------:R-:W-:-:S06]  /*0450*/  IMAD.WIDE R26, R4, 0x4, R20 ;  /* 0x00000004041a7825 */ /* 0x000fcc00078e0214 */
[----:B------:R-:W2:Y:S02]  /*0460*/  LDG.E R26, desc[UR10][R26.64] ;  /* 0x0000000a1a1a7981 */ /* 0x000ea4000c1e1900 */
[----:B--2---:R-:W-:-:S04]  /*0470*/  FADD R25, R25, R26 ;  /* 0x0000001a19197221 */ /* 0x004fc80000000000 */
[----:B---3--:R-:W-:Y:S01]  /*0480*/  FADD R25, R25, R22 ;  /* 0x0000001619197221 */ /* 0x008fe20000000000 */
[----:B------:R-:W-:-:S06]  /*0490*/  IMAD.WIDE R22, R8, 0x4, R20 ;  /* 0x0000000408167825 */ /* 0x000fcc00078e0214 */
        /* <DEDUP_REMOVED lines=28> */
[----:B------:R-:W-:Y:S01]  /*0660*/  UIADD3 UR8, UPT, UPT, UR8, 0x10, URZ ;  /* 0x0000001008087890 */ /* 0x000fe2000fffe0ff */
[----:B--2---:R-:W-:Y:S01]  /*0670*/  FADD R24, R26, R25 ;  /* 0x000000191a187221 */ /* 0x004fe20000000000 */
[----:B------:R-:W-:-:S04]  /*0680*/  IMAD.WIDE R26, R17, 0x4, R20 ;  /* 0x00000004111a7825 */ /* 0x000fc800078e0214 */
[----:B------:R-:W-:Y:S02]  /*0690*/  IMAD.WIDE R20, R28, 0x4, R20 ;  /* 0x000000041c147825 */ /* 0x000fe400078e0214 */
[----:B------:R-:W2:Y:S04]  /*06a0*/  LDG.E R27, desc[UR10][R26.64] ;  /* 0x0000000a1a1b7981 */ /* 0x000ea8000c1e1900 */
[----:B------:R-:W3:Y:S01]  /*06b0*/  LDG.E R21, desc[UR10][R20.64] ;  /* 0x0000000a14157981 */ /* 0x000ee2000c1e1900 */
[----:B------:R-:W-:Y:S01]  /*06c0*/  UISETP.NE.AND UP1, UPT, UR8, URZ, UPT ;  /* 0x000000ff0800728c */ /* 0x000fe2000bf25270 */
[C---:B------:R-:W-:Y:S02]  /*06d0*/  LEA R29, R5.reuse, R29, 0x4 ;  /* 0x0000001d051d7211 */ /* 0x040fe400078e20ff */
[----:B------:R-:W-:-:S02]  /*06e0*/  LEA R2, R5, R2, 0x4 ;  /* 0x0000000205027211 */ /* 0x000fc400078e20ff */
[C---:B------:R-:W-:Y:S02]  /*06f0*/  LEA R4, R5.reuse, R4, 0x4 ;  /* 0x0000000405047211 */ /* 0x040fe400078e20ff */
[C---:B------:R-:W-:Y:S02]  /*0700*/  LEA R6, R5.reuse, R6, 0x4 ;  /* 0x0000000605067211 */ /* 0x040fe400078e20ff */
[C---:B------:R-:W-:Y:S02]  /*0710*/  LEA R8, R5.reuse, R8, 0x4 ;  /* 0x0000000805087211 */ /* 0x040fe400078e20ff */
[C---:B------:R-:W-:Y:S02]  /*0720*/  LEA R10, R5.reuse, R10, 0x4 ;  /* 0x0000000a050a7211 */ /* 0x040fe400078e20ff */
        /* <DEDUP_REMOVED lines=9> */
[----:B------:R-:W-:Y:S01]  /*07c0*/  LEA R28, R5, R28, 0x4 ;  /* 0x0000001c051c7211 */ /* 0x000fe200078e20ff */
[----:B--2---:R-:W-:-:S04]  /*07d0*/  FADD R24, R24, R27 ;  /* 0x0000001b18187221 */ /* 0x004fc80000000000 */
[----:B---3--:R-:W-:Y:S01]  /*07e0*/  FADD R24, R24, R21 ;  /* 0x0000001518187221 */ /* 0x008fe20000000000 */
[----:B------:R-:W-:Y:S06]  /*07f0*/  BRA.U UP1, `(.L_x_3) ;  /* 0xfffffff901f07547 */ /* 0x000fec000b83ffff */
.L_x_2:
[----:B------:R-:W-:Y:S05]  /*0800*/  BRA.U !UP0, `(.L_x_1) ;  /* 0x0000000508547547 */ /* 0x000fea000b800000 */
[----:B------:R-:W-:Y:S02]  /*0810*/  UISETP.GE.U32.AND UP0, UPT, UR7, 0x8, UPT ;  /* 0x000000080700788c */ /* 0x000fe4000bf06070 */
[----:B------:R-:W-:-:S04]  /*0820*/  ULOP3.LUT UR8, UR6, 0x7, URZ, 0xc0, !UPT ;  /* 0x0000000706087892 */ /* 0x000fc8000f8ec0ff */
[----:B------:R-:W-:-:S03]  /*0830*/  UISETP.NE.AND UP1, UPT, UR8, URZ, UPT ;  /* 0x000000ff0800728c */ /* 0x000fc6000bf25270 */
[----:B------:R-:W-:Y:S08]  /*0840*/  BRA.U !UP0, `(.L_x_4) ;  /* 0x0000000108a87547 */ /* 0x000ff0000b800000 */
[----:B------:R-:W0:Y:S01]  /*0850*/  LDC.64 R4, c[0x0][0x380] ;  /* 0x0000e000ff047b82 */ /* 0x000e220000000a00 */
[----:B------:R-:W-:-:S04]  /*0860*/  IMAD R2, R19, UR4, R0 ;  /* 0x0000000413027c24 */ /* 0x000fc8000f8e0200 */
[C---:B------:R-:W-:Y:S01]  /*0870*/  IMAD R11, R2.reuse, R18, R3 ;  /* 0x00000012020b7224 */ /* 0x040fe200078e0203 */
[----:B------:R-:W-:-:S04]  /*0880*/  IADD3 R6, PT, PT, R2, R19, RZ ;  /* 0x0000001302067210 */ /* 0x000fc80007ffe0ff */
[C---:B------:R-:W-:Y:S01]  /*0890*/  IADD3 R2, PT, PT, R6.reuse, R19, RZ ;  /* 0x0000001306027210 */ /* 0x040fe20007ffe0ff */
[----:B------:R-:W-:-:S03]  /*08a0*/  IMAD R13, R6, R18, R3 ;  /* 0x00000012060d7224 */ /* 0x000fc600078e0203 */
[C---:B------:R-:W-:Y:S01]  /*08b0*/  IADD3 R6, PT, PT, R2.reuse, R19, RZ ;  /* 0x0000001302067210 */ /* 0x040fe20007ffe0ff */
[----:B------:R-:W-:-:S03]  /*08c0*/  IMAD R17, R2, R18, R3 ;  /* 0x0000001202117224 */ /* 0x000fc600078e0203 */
[----:B------:R-:W-:Y:S01]  /*08d0*/  IADD3 R8, PT, PT, R6, R19, RZ ;  /* 0x0000001306087210 */ /* 0x000fe20007ffe0ff */
[----:B0-----:R-:W-:-:S04]  /*08e0*/  IMAD.WIDE R10, R11, 0x4, R4 ;  /* 0x000000040b0a7825 */ /* 0x001fc800078e0204 */
[----:B------:R-:W-:Y:S01]  /*08f0*/  IMAD.WIDE R12, R13, 0x4, R4 ;  /* 0x000000040d0c7825 */ /* 0x000fe200078e0204 */
[----:B------:R0:W2:Y:S01]  /*0900*/  LDG.E R7, desc[UR10][R10.64] ;  /* 0x0000000a0a077981 */ /* 0x0000a2000c1e1900 */
[-C--:B------:R-:W-:Y:S02]  /*0910*/  IADD3 R14, PT, PT, R8, R19.reuse, RZ ;  /* 0x00000013080e7210 */ /* 0x080fe40007ffe0ff */
[----:B------:R-:W-:Y:S01]  /*0920*/  IMAD R9, R6, R18, R3 ;  /* 0x0000001206097224 */ /* 0x000fe200078e0203 */
[----:B------:R1:W3:Y:S01]  /*0930*/  LDG.E R2, desc[UR10][R12.64] ;  /* 0x0000000a0c027981 */ /* 0x0002e2000c1e1900 */
[----:B------:R-:W-:Y:S01]  /*0940*/  IMAD.WIDE R16, R17, 0x4, R4 ;  /* 0x0000000411107825 */ /* 0x000fe200078e0204 */
[----:B------:R-:W-:-:S03]  /*0950*/  IADD3 R20, PT, PT, R14, R19, RZ ;  /* 0x000000130e147210 */ /* 0x000fc60007ffe0ff */
[----:B------:R-:W-:Y:S01]  /*0960*/  IMAD R15, R8, R18, R3 ;  /* 0x00000012080f7224 */ /* 0x000fe200078e0203 */
[----:B------:R-:W4:Y:S01]  /*0970*/  LDG.E R6, desc[UR10][R16.64] ;  /* 0x0000000a10067981 */ /* 0x000f22000c1e1900 */
[----:B------:R-:W-:-:S04]  /*0980*/  IMAD.WIDE R8, R9, 0x4, R4 ;  /* 0x0000000409087825 */ /* 0x000fc800078e0204 */
[-C--:B------:R-:W-:Y:S02]  /*0990*/  IMAD R21, R14, R18.reuse, R3 ;  /* 0x000000120e157224 */ /* 0x080fe400078e0203 */
[----:B0-----:R-:W-:Y:S01]  /*09a0*/  IMAD.WIDE R10, R15, 0x4, R4 ;  /* 0x000000040f0a7825 */ /* 0x001fe200078e0204 */
[----:B------:R-:W5:Y:S01]  /*09b0*/  LDG.E R8, desc[UR10][R8.64] ;  /* 0x0000000a08087981 */ /* 0x000f62000c1e1900 */
[C---:B------:R-:W-:Y:S02]  /*09c0*/  IADD3 R14, PT, PT, R20.reuse, R19, RZ ;  /* 0x00000013140e7210 */ /* 0x040fe40007ffe0ff */
[-C--:B------:R-:W-:Y:S02]  /*09d0*/  IMAD R15, R20, R18.reuse, R3 ;  /* 0x00000012140f7224 */ /* 0x080fe400078e0203 */
[----:B-1----:R-:W-:Y:S01]  /*09e0*/  IMAD.WIDE R12, R21, 0x4, R4 ;  /* 0x00000004150c7825 */ /* 0x002fe200078e0204 */
[----:B------:R-:W5:Y:S03]  /*09f0*/  LDG.E R10, desc[UR10][R10.64] ;  /* 0x0000000a0a0a7981 */ /* 0x000f66000c1e1900 */
[----:B------:R-:W-:-:S02]  /*0a00*/  IMAD R21, R14, R18, R3 ;  /* 0x000000120e157224 */ /* 0x000fc400078e0203 */
[--C-:B------:R-:W-:Y:S01]  /*0a10*/  IMAD.WIDE R14, R15, 0x4, R4.reuse ;  /* 0x000000040f0e7825 */ /* 0x100fe200078e0204 */
[----:B------:R-:W5:Y:S03]  /*0a20*/  LDG.E R12, desc[UR10][R12.64] ;  /* 0x0000000a0c0c7981 */ /* 0x000f66000c1e1900 */
[----:B------:R-:W-:Y:S02]  /*0a30*/  IMAD.WIDE R4, R21, 0x4, R4 ;  /* 0x0000000415047825 */ /* 0x000fe400078e0204 */
[----:B------:R-:W5:Y:S04]  /*0a40*/  LDG.E R14, desc[UR10][R14.64] ;  /* 0x0000000a0e0e7981 */ /* 0x000f68000c1e1900 */
[----:B------:R-:W5:Y:S01]  /*0a50*/  LDG.E R4, desc[UR10][R4.64] ;  /* 0x0000000a04047981 */ /* 0x000f62000c1e1900 */
[----:B------:R-:W-:Y:S01]  /*0a60*/  UIADD3 UR4, UPT, UPT, UR4, 0x8, URZ ;  /* 0x0000000804047890 */ /* 0x000fe2000fffe0ff */
[----:B--2---:R-:W-:-:S04]  /*0a70*/  FADD R7, R24, R7 ;  /* 0x0000000718077221 */ /* 0x004fc80000000000 */
[----:B---3--:R-:W-:-:S04]  /*0a80*/  FADD R7, R7, R2 ;  /* 0x0000000207077221 */ /* 0x008fc80000000000 */
[----:B----4-:R-:W-:-:S04]  /*0a90*/  FADD R7, R7, R6 ;  /* 0x0000000607077221 */ /* 0x010fc80000000000 */
[----:B-----5:R-:W-:-:S04]  /*0aa0*/  FADD R7, R7, R8 ;  /* 0x0000000807077221 */ /* 0x020fc80000000000 */
[----:B------:R-:W-:-:S04]  /*0ab0*/  FADD R7, R7, R10 ;  /* 0x0000000a07077221 */ /* 0x000fc80000000000 */
[----:B------:R-:W-:-:S04]  /*0ac0*/  FADD R7, R7, R12 ;  /* 0x0000000c07077221 */ /* 0x000fc80000000000 */
[----:B------:R-:W-:-:S04]  /*0ad0*/  FADD R7, R7, R14 ;  /* 0x0000000e07077221 */ /* 0x000fc80000000000 */
[----:B------:R-:W-:-:S07]  /*0ae0*/  FADD R24, R7, R4 ;  /* 0x0000000407187221 */ /* 0x000fce0000000000 */
.L_x_4:
        /* <DEDUP_REMOVED lines=12> */
[----:B------:R-:W-:Y:S02]  /*0bb0*/  IMAD R11, R2, R18, R3 ;  /* 0x00000012020b7224 */ /* 0x000fe400078e0203 */
[----:B0-----:R-:W-:-:S04]  /*0bc0*/  IMAD.WIDE R6, R7, 0x4, R4 ;  /* 0x0000000407067825 */ /* 0x001fc800078e0204 */
[----:B------:R-:W-:Y:S02]  /*0bd0*/  IMAD.WIDE R8, R9, 0x4, R4 ;  /* 0x0000000409087825 */ /* 0x000fe400078e0204 */
[----:B------:R-:W2:Y:S02]  /*0be0*/  LDG.E R7, desc[UR10][R6.64] ;  /* 0x0000000a06077981 */ /* 0x000ea4000c1e1900 */
[----:B------:R-:W-:Y:S02]  /*0bf0*/  IMAD R13, R10, R18, R3 ;  /* 0x000000120a0d7224 */ /* 0x000fe400078e0203 */
[--C-:B------:R-:W-:Y:S01]  /*0c00*/  IMAD.WIDE R10, R11, 0x4, R4.reuse ;  /* 0x000000040b0a7825 */ /* 0x100fe200078e0204 */
[----:B------:R-:W3:Y:S03]  /*0c10*/  LDG.E R9, desc[UR10][R8.64] ;  /* 0x0000000a08097981 */ /* 0x000ee6000c1e1900 */
[----:B------:R-:W-:-:S02]  /*0c20*/  IMAD.WIDE R4, R13, 0x4, R4 ;  /* 0x000000040d047825 */ /* 0x000fc400078e0204 */
[----:B------:R-:W4:Y:S04]  /*0c30*/  LDG.E R11, desc[UR10][R10.64] ;  /* 0x0000000a0a0b7981 */ /* 0x000f28000c1e1900 */
[----:B------:R-:W5:Y:S01]  /*0c40*/  LDG.E R5, desc[UR10][R4.64] ;  /* 0x0000000a04057981 */ /* 0x000f62000c1e1900 */
[----:B------:R-:W-:Y:S01]  /*0c50*/  UIADD3 UR4, UPT, UPT, UR4, 0x4, URZ ;  /* 0x0000000404047890 */ /* 0x000fe2000fffe0ff */
[----:B--2---:R-:W-:-:S04]  /*0c60*/  FADD R24, R24, R7 ;  /* 0x0000000718187221 */ /* 0x004fc80000000000 */
[----:B---3--:R-:W-:-:S04]  /*0c70*/  FADD R24, R24, R9 ;  /* 0x0000000918187221 */ /* 0x008fc80000000000 */
[----:B----4-:R-:W-:-:S04]  /*0c80*/  FADD R24, R24, R11 ;  /* 0x0000000b18187221 */ /* 0x010fc80000000000 */
[----:B-----5:R-:W-:-:S07]  /*0c90*/  FADD R24, R24, R5 ;  /* 0x0000000518187221 */ /* 0x020fce0000000000 */
.L_x_5:
[----:B------:R-:W-:Y:S05]  /*0ca0*/  BRA.U !UP1, `(.L_x_1) ;  /* 0x00000001092c7547 */ /* 0x000fea000b800000 */
[----:B------:R-:W0:Y:S01]  /*0cb0*/  LDC.64 R6, c[0x0][0x380] ;  /* 0x0000e000ff067b82 */ /* 0x000e220000000a00 */
[----:B------:R-:W-:Y:S01]  /*0cc0*/  IMAD R2, R19, UR4, R0 ;  /* 0x0000000413027c24 */ /* 0x000fe2000f8e0200 */
[----:B------:R-:W-:-:S03]  /*0cd0*/  UIADD3 UR6, UPT, UPT, -UR6, URZ, URZ ;  /* 0x000000ff06067290 */ /* 0x000fc6000fffe1ff */
[----:B------:R-:W-:-:S09]  /*0ce0*/  IMAD R9, R2, R18, R3 ;  /* 0x0000001202097224 */ /* 0x000fd200078e0203 */
.L_x_6:
[----:B0-----:R-:W-:-:S06]  /*0cf0*/  IMAD.WIDE R4, R9, 0x4, R6 ;  /* 0x0000000409047825 */ /* 0x001fcc00078e0206 */
[----:B------:R-:W2:Y:S01]  /*0d00*/  LDG.E R5, desc[UR10][R4.64] ;  /* 0x0000000a04057981 */ /* 0x000ea2000c1e1900 */
[----:B------:R-:W-:Y:S01]  /*0d10*/  UIADD3 UR6, UPT, UPT, UR6, 0x1, URZ ;  /* 0x0000000106067890 */ /* 0x000fe2000fffe0ff */
[----:B------:R-:W-:-:S03]  /*0d20*/  IMAD R9, R19, R18, R9 ;  /* 0x0000001213097224 */ /* 0x000fc600078e0209 */
[----:B------:R-:W-:Y:S01]  /*0d30*/  UISETP.NE.AND UP0, UPT, UR6, URZ, UPT ;  /* 0x000000ff0600728c */ /* 0x000fe2000bf05270 */
[----:B--2---:R-:W-:-:S08]  /*0d40*/  FADD R24, R5, R24 ;  /* 0x0000001805187221 */ /* 0x004fd00000000000 */
[----:B------:R-:W-:Y:S05]  /*0d50*/  BRA.U UP0, `(.L_x_6) ;  /* 0xfffffffd00e47547 */ /* 0x000fea000b83ffff */
.L_x_1:
[----:B------:R-:W0:Y:S01]  /*0d60*/  LDC.64 R4, c[0x0][0x388] ;  /* 0x0000e200ff047b82 */ /* 0x000e220000000a00 */
[----:B------:R-:W1:Y:S01]  /*0d70*/  LDCU UR4, c[0x0][0x39c] ;  /* 0x00007380ff0477ac */ /* 0x000e620008000800 */
[----:B------:R-:W-:-:S04]  /*0d80*/  IMAD R3, R0, R18, R3 ;  /* 0x0000001200037224 */ /* 0x000fc800078e0203 */
[----:B0-----:R-:W-:-:S04]  /*0d90*/  IMAD.WIDE R2, R3, 0x4, R4 ;  /* 0x0000000403027825 */ /* 0x001fc800078e0204 */
[----:B-1----:R-:W-:-:S05]  /*0da0*/  FADD R5, R24, -UR4 ;  /* 0x8000000418057e21 */ /* 0x002fca0008000000 */
[----:B------:R-:W-:Y:S01]  /*0db0*/  STG.E desc[UR10][R2.64], R5 ;  /* 0x0000000502007986 */ /* 0x000fe2000c10190a */
[----:B------:R-:W-:Y:S05]  /*0dc0*/  EXIT ;  /* 0x000000000000794d */ /* 0x000fea0003800000 */
.L_x_7:
        /* <DEDUP_REMOVED lines=11> */
.L_x_9:


//--------------------- .nv.shared.reserved.0     --------------------------
	.section	.nv.shared.reserved.0,"aw",@nobits
	.weak		__nv_reservedSMEM_offset_0_alias
	.size		__nv_reservedSMEM_offset_0_alias, 0, 64
	.other		__nv_reservedSMEM_offset_0_alias,@"STO_CUDA_RESERVED_SHARED STV_DEFAULT"
__nv_reservedSMEM_offset_0_alias:
	.zero		0
	.zero		64


//--------------------- .nv.constant0._ZN11diagnostics34ker_compute_pressure_under_surfaceEPKfS1_Pfiiifff --------------------------
	.section	.nv.constant0._ZN11diagnostics34ker_compute_pressure_under_surfaceEPKfS1_Pfiiifff,"a",@progbits
	.sectionflags	@""
	.align	4
.nv.constant0._ZN11diagnostics34ker_compute_pressure_under_surfaceEPKfS1_Pfiiifff:
	.zero		944


//--------------------- .nv.constant0._ZN11diagnostics15ker_compute_etaEPKfPfiiif --------------------------
	.section	.nv.constant0._ZN11diagnostics15ker_compute_etaEPKfPfiiif,"a",@progbits
	.sectionflags	@""
	.align	4
.nv.constant0._ZN11diagnostics15ker_compute_etaEPKfPfiiif:
	.zero		928


//--------------------- SYMBOLS --------------------------

	.type		.nv.reservedSmem.offset0,@object
	.size		.nv.reservedSmem.offset0,0x4
